//
// Generated by NVIDIA NVVM Compiler
//
// Compiler Build ID: CL-36424714
// Cuda compilation tools, release 13.0, V13.0.88
// Based on NVVM 20.0.0
//

.version 9.0
.target sm_100
.address_size 64

	// .globl	_Z13sum_reductionIdEvPT_S1_
// _ZZ13sum_reductionIdEvPT_S1_E15A_temporary_sum has been demoted

.visible .entry _Z13sum_reductionIdEvPT_S1_(
	.param .u64 .ptr .align 1 _Z13sum_reductionIdEvPT_S1__param_0,
	.param .u64 .ptr .align 1 _Z13sum_reductionIdEvPT_S1__param_1
)
{
	.reg .pred 	%p<5>;
	.reg .b32 	%r<19>;
	.reg .b64 	%rd<9>;
	.reg .b64 	%fd<6>;
	// demoted variable
	.shared .align 8 .b8 _ZZ13sum_reductionIdEvPT_S1_E15A_temporary_sum[2048];
	ld.param.u64 	%rd2, [_Z13sum_reductionIdEvPT_S1__param_0];
	ld.param.u64 	%rd1, [_Z13sum_reductionIdEvPT_S1__param_1];
	cvta.to.global.u64 	%rd3, %rd2;
	mov.u32 	%r1, %ctaid.x;
	mov.u32 	%r2, %ntid.x;
	mov.u32 	%r3, %tid.x;
	mad.lo.s32 	%r7, %r1, %r2, %r3;
	mul.wide.u32 	%rd4, %r7, 8;
	add.s64 	%rd5, %rd3, %rd4;
	ld.global.f64 	%fd1, [%rd5];
	shl.b32 	%r8, %r3, 3;
	mov.u32 	%r9, _ZZ13sum_reductionIdEvPT_S1_E15A_temporary_sum;
	add.s32 	%r10, %r9, %r8;
	st.shared.f64 	[%r10], %fd1;
	bar.sync 	0;
	setp.lt.u32 	%p1, %r2, 2;
	@%p1 bra 	$L__BB0_5;
	mov.b32 	%r18, 1;
$L__BB0_2:
	shl.b32 	%r5, %r18, 1;
	mul.lo.s32 	%r6, %r5, %r3;
	setp.ge.u32 	%p2, %r6, %r2;
	@%p2 bra 	$L__BB0_4;
	add.s32 	%r12, %r6, %r18;
	shl.b32 	%r13, %r12, 3;
	add.s32 	%r15, %r9, %r13;
	ld.shared.f64 	%fd2, [%r15];
	shl.b32 	%r16, %r6, 3;
	add.s32 	%r17, %r9, %r16;
	ld.shared.f64 	%fd3, [%r17];
	add.f64 	%fd4, %fd2, %fd3;
	st.shared.f64 	[%r17], %fd4;
$L__BB0_4:
	bar.sync 	0;
	setp.lt.u32 	%p3, %r5, %r2;
	mov.u32 	%r18, %r5;
	@%p3 bra 	$L__BB0_2;
$L__BB0_5:
	setp.ne.s32 	%p4, %r3, 0;
	@%p4 bra 	$L__BB0_7;
	ld.shared.f64 	%fd5, [_ZZ13sum_reductionIdEvPT_S1_E15A_temporary_sum];
	cvta.to.global.u64 	%rd6, %rd1;
	mul.wide.u32 	%rd7, %r1, 8;
	add.s64 	%rd8, %rd6, %rd7;
	st.global.f64 	[%rd8], %fd5;
$L__BB0_7:
	ret;

}


// ===== COMPILED SASS (sm_100) =====

	.target	sm_100

	.elftype	@"ET_EXEC"


//--------------------- .note.nv.tkinfo           --------------------------
	.section	.note.nv.tkinfo,"",@"SHT_NOTE"
	.sectionflags	@"SHF_NOTE_NV_TKINFO"
	.tkinfo
        /*0018*/ 	.word	0x00000002
        /*0030*/ 	.string	""
        /*0030*/ 	.string	"ptxas"
        /*0030*/ 	.string	"Cuda compilation tools, release 13.0, V13.0.88"
        /*0030*/ 	.string	"Build cuda_13.0.r13.0/compiler.36424714_0"
        /*0030*/ 	.string	"-arch sm_100 -m 64 "



//--------------------- .note.nv.cuinfo           --------------------------
	.section	.note.nv.cuinfo,"",@"SHT_NOTE"
	.sectionflags	@"SHF_NOTE_NV_CUINFO"
        /*0018*/ 	.short	0x0002
        /*001a*/ 	.short	0x0064
        /*001c*/ 	.short	0x0082
	.zero		2


//--------------------- .nv.info                  --------------------------
	.section	.nv.info,"",@"SHT_CUDA_INFO"
	.align	4


	//----- nvinfo : EIATTR_REGCOUNT
	.align		4
        /*0000*/ 	.byte	0x04, 0x2f
        /*0002*/ 	.short	(.L_1 - .L_0)
	.align		4
.L_0:
        /*0004*/ 	.word	index@(_Z13sum_reductionIdEvPT_S1_)
        /*0008*/ 	.word	0x0000000c


	//----- nvinfo : EIATTR_FRAME_SIZE
	.align		4
.L_1:
        /*000c*/ 	.byte	0x04, 0x11
        /*000e*/ 	.short	(.L_3 - .L_2)
	.align		4
.L_2:
        /*0010*/ 	.word	index@(_Z13sum_reductionIdEvPT_S1_)
        /*0014*/ 	.word	0x00000000


	//----- nvinfo : EIATTR_MIN_STACK_SIZE
	.align		4
.L_3:
        /*0018*/ 	.byte	0x04, 0x12
        /*001a*/ 	.short	(.L_5 - .L_4)
	.align		4
.L_4:
        /*001c*/ 	.word	index@(_Z13sum_reductionIdEvPT_S1_)
        /*0020*/ 	.word	0x00000000
.L_5:


//--------------------- .nv.compat                --------------------------
	.section	.nv.compat,"",@"SHT_CUDA_COMPAT_INFO"
	.align	4
        /*0000*/ 	.byte	0x02, 0x09, 0x00, 0x00, 0x02, 0x02, 0x01, 0x00, 0x02, 0x05, 0x05, 0x00, 0x03, 0x07, 0x01, 0x01
        /*0010*/ 	.byte	0x02, 0x03, 0x00, 0x00, 0x02, 0x06, 0x01, 0x00, 0x04, 0x0b, 0x08, 0x00, 0x01, 0x00, 0x00, 0x00
        /*0020*/ 	.byte	0x00, 0x00, 0x00, 0x00


//--------------------- .nv.info._Z13sum_reductionIdEvPT_S1_ --------------------------
	.section	.nv.info._Z13sum_reductionIdEvPT_S1_,"",@"SHT_CUDA_INFO"
	.sectionflags	@""
	.align	4


	//----- nvinfo : EIATTR_CUDA_API_VERSION
	.align		4
        /*0000*/ 	.byte	0x04, 0x37
        /*0002*/ 	.short	(.L_7 - .L_6)
.L_6:
        /*0004*/ 	.word	0x00000082


	//----- nvinfo : EIATTR_KPARAM_INFO
	.align		4
.L_7:
        /*0008*/ 	.byte	0x04, 0x17
        /*000a*/ 	.short	(.L_9 - .L_8)
.L_8:
        /*000c*/ 	.word	0x00000000
        /*0010*/ 	.short	0x0001
        /*0012*/ 	.short	0x0008
        /*0014*/ 	.byte	0x00, 0xf5, 0x21, 0x00


	//----- nvinfo : EIATTR_KPARAM_INFO
	.align		4
.L_9:
        /*0018*/ 	.byte	0x04, 0x17
        /*001a*/ 	.short	(.L_11 - .L_10)
.L_10:
        /*001c*/ 	.word	0x00000000
        /*0020*/ 	.short	0x0000
        /*0022*/ 	.short	0x0000
        /*0024*/ 	.byte	0x00, 0xf5, 0x21, 0x00


	//----- nvinfo : EIATTR_SPARSE_MMA_MASK
	.align		4
.L_11:
        /*0028*/ 	.byte	0x03, 0x50
        /*002a*/ 	.short	0x0000


	//----- nvinfo : EIATTR_MAXREG_COUNT
	.align		4
        /*002c*/ 	.byte	0x03, 0x1b
        /*002e*/ 	.short	0x00ff


	//----- nvinfo : EIATTR_NUM_BARRIERS
	.align		4
        /*0030*/ 	.byte	0x02, 0x4c
        /*0032*/ 	.byte	0x01
	.zero		1


	//----- nvinfo : EIATTR_MERCURY_ISA_VERSION
	.align		4
        /*0034*/ 	.byte	0x03, 0x5f
        /*0036*/ 	.short	0x0101


	//----- nvinfo : EIATTR_VRC_CTA_INIT_COUNT
	.align		4
        /*0038*/ 	.byte	0x02, 0x4a
	.zero		1
	.zero		1


	//----- nvinfo : EIATTR_EXIT_INSTR_OFFSETS
	.align		4
        /*003c*/ 	.byte	0x04, 0x1c
        /*003e*/ 	.short	(.L_13 - .L_12)


	//   ....[0]....
.L_12:
        /*0040*/ 	.word	0x00000210


	//   ....[1]....
        /*0044*/ 	.word	0x00000290


	//----- nvinfo : EIATTR_CBANK_PARAM_SIZE
	.align		4
.L_13:
        /*0048*/ 	.byte	0x03, 0x19
        /*004a*/ 	.short	0x0010


	//----- nvinfo : EIATTR_PARAM_CBANK
	.align		4
        /*004c*/ 	.byte	0x04, 0x0a
        /*004e*/ 	.short	(.L_15 - .L_14)
	.align		4
.L_14:
        /*0050*/ 	.word	index@(.nv.constant0._Z13sum_reductionIdEvPT_S1_)
        /*0054*/ 	.short	0x0380
        /*0056*/ 	.short	0x0010


	//----- nvinfo : EIATTR_SW_WAR
	.align		4
.L_15:
        /*0058*/ 	.byte	0x04, 0x36
        /*005a*/ 	.short	(.L_17 - .L_16)
.L_16:
        /*005c*/ 	.word	0x00000008
.L_17:


//--------------------- .nv.callgraph             --------------------------
	.section	.nv.callgraph,"",@"SHT_CUDA_CALLGRAPH"
	.align	4
	.sectionentsize	8
	.align		4
        /*0000*/ 	.word	0x00000000
	.align		4
        /*0004*/ 	.word	0xffffffff
	.align		4
        /*0008*/ 	.word	0x00000000
	.align		4
        /*000c*/ 	.word	0xfffffffe
	.align		4
        /*0010*/ 	.word	0x00000000
	.align		4
        /*0014*/ 	.word	0xfffffffd
	.align		4
        /*0018*/ 	.word	0x00000000
	.align		4
        /*001c*/ 	.word	0xfffffffc


//--------------------- .text._Z13sum_reductionIdEvPT_S1_ --------------------------
	.section	.text._Z13sum_reductionIdEvPT_S1_,"ax",@progbits
	.align	128
        .global         _Z13sum_reductionIdEvPT_S1_
        .type           _Z13sum_reductionIdEvPT_S1_,@function
        .size           _Z13sum_reductionIdEvPT_S1_,(.L_x_3 - _Z13sum_reductionIdEvPT_S1_)
        .other          _Z13sum_reductionIdEvPT_S1_,@"STO_CUDA_ENTRY STV_DEFAULT"
_Z13sum_reductionIdEvPT_S1_:
.text._Z13sum_reductionIdEvPT_S1_:
[----:B------:R-:W-:Y:S01]  /*0000*/  LDC R1, c[0x0][0x37c] ;  /* 0x0000df00ff017b82 */ /* 0x000fe20000000800 */
[----:B------:R-:W0:Y:S07]  /*0010*/  S2R R9, SR_CTAID.X ;  /* 0x0000000000097919 */ /* 0x000e2e0000002500 */
[----:B------:R-:W1:Y:S01]  /*0020*/  LDC.64 R2, c[0x0][0x380] ;  /* 0x0000e000ff027b82 */ /* 0x000e620000000a00 */
[----:B------:R-:W0:Y:S01]  /*0030*/  LDCU UR7, c[0x0][0x360] ;  /* 0x00006c00ff0777ac */ /* 0x000e220008000800 */
[----:B------:R-:W0:Y:S01]  /*0040*/  S2R R6, SR_TID.X ;  /* 0x0000000000067919 */ /* 0x000e220000002100 */
[----:B------:R-:W2:Y:S01]  /*0050*/  LDCU.64 UR8, c[0x0][0x358] ;  /* 0x00006b00ff0877ac */ /* 0x000ea20008000a00 */
[----:B0-----:R-:W-:-:S04]  /*0060*/  IMAD R5, R9, UR7, R6 ;  /* 0x0000000709057c24 */ /* 0x001fc8000f8e0206 */
[----:B-1----:R-:W-:-:S06]  /*0070*/  IMAD.WIDE.U32 R2, R5, 0x8, R2 ;  /* 0x0000000805027825 */ /* 0x002fcc00078e0002 */
[----:B--2---:R-:W2:Y:S01]  /*0080*/  LDG.E.64 R2, desc[UR8][R2.64] ;  /* 0x0000000802027981 */ /* 0x004ea2000c1e1b00 */
[----:B------:R-:W0:Y:S01]  /*0090*/  S2UR UR5, SR_CgaCtaId ;  /* 0x00000000000579c3 */ /* 0x000e220000008800 */
[----:B------:R-:W-:Y:S01]  /*00a0*/  UMOV UR4, 0x400 ;  /* 0x0000040000047882 */ /* 0x000fe20000000000 */
[----:B------:R-:W-:Y:S01]  /*00b0*/  UISETP.GE.U32.AND UP0, UPT, UR7, 0x2, UPT ;  /* 0x000000020700788c */ /* 0x000fe2000bf06070 */
[----:B------:R-:W-:Y:S01]  /*00c0*/  ISETP.NE.AND P1, PT, R6, RZ, PT ;  /* 0x000000ff0600720c */ /* 0x000fe20003f25270 */
[----:B0-----:R-:W-:-:S06]  /*00d0*/  ULEA UR4, UR5, UR4, 0x18 ;  /* 0x0000000405047291 */ /* 0x001fcc000f8ec0ff */
[----:B------:R-:W-:-:S05]  /*00e0*/  LEA R5, R6, UR4, 0x3 ;  /* 0x0000000406057c11 */ /* 0x000fca000f8e18ff */
[----:B--2---:R0:W-:Y:S01]  /*00f0*/  STS.64 [R5], R2 ;  /* 0x0000000205007388 */ /* 0x0041e20000000a00 */
[----:B------:R-:W-:Y:S06]  /*0100*/  BAR.SYNC.DEFER_BLOCKING 0x0 ;  /* 0x0000000000007b1d */ /* 0x000fec0000010000 */
[----:B------:R-:W-:Y:S05]  /*0110*/  BRA.U !UP0, `(.L_x_0) ;  /* 0x00000001083c7547 */ /* 0x000fea000b800000 */
[----:B------:R-:W-:-:S05]  /*0120*/  UMOV UR5, 0x1 ;  /* 0x0000000100057882 */ /* 0x000fca0000000000 */
.L_x_1:
[----:B------:R-:W-:-:S04]  /*0130*/  USHF.L.U32 UR6, UR5, 0x1, URZ ;  /* 0x0000000105067899 */ /* 0x000fc800080006ff */
[----:B------:R-:W-:Y:S02]  /*0140*/  UISETP.GE.U32.AND UP0, UPT, UR6, UR7, UPT ;  /* 0x000000070600728c */ /* 0x000fe4000bf06070 */
[----:B-1----:R-:W-:-:S05]  /*0150*/  IMAD R7, R6, UR6, RZ ;  /* 0x0000000606077c24 */ /* 0x002fca000f8e02ff */
[----:B------:R-:W-:-:S13]  /*0160*/  ISETP.GE.U32.AND P0, PT, R7, UR7, PT ;  /* 0x0000000707007c0c */ /* 0x000fda000bf06070 */
[C---:B------:R-:W-:Y:S01]  /*0170*/  @!P0 IADD3 R0, PT, PT, R7.reuse, UR5, RZ ;  /* 0x0000000507008c10 */ /* 0x040fe2000fffe0ff */
[----:B------:R-:W-:Y:S01]  /*0180*/  UMOV UR5, UR6 ;  /* 0x0000000600057c82 */ /* 0x000fe20008000000 */
[----:B------:R-:W-:Y:S02]  /*0190*/  @!P0 LEA R7, R7, UR4, 0x3 ;  /* 0x0000000407078c11 */ /* 0x000fe4000f8e18ff */
[----:B------:R-:W-:-:S03]  /*01a0*/  @!P0 LEA R0, R0, UR4, 0x3 ;  /* 0x0000000400008c11 */ /* 0x000fc6000f8e18ff */
[----:B0-----:R-:W-:Y:S04]  /*01b0*/  @!P0 LDS.64 R4, [R7] ;  /* 0x0000000007048984 */ /* 0x001fe80000000a00 */
[----:B------:R-:W0:Y:S02]  /*01c0*/  @!P0 LDS.64 R2, [R0] ;  /* 0x0000000000028984 */ /* 0x000e240000000a00 */
[----:B0-----:R-:W-:-:S07]  /*01d0*/  @!P0 DADD R2, R2, R4 ;  /* 0x0000000002028229 */ /* 0x001fce0000000004 */
[----:B------:R1:W-:Y:S01]  /*01e0*/  @!P0 STS.64 [R7], R2 ;  /* 0x0000000207008388 */ /* 0x0003e20000000a00 */
[----:B------:R-:W-:Y:S06]  /*01f0*/  BAR.SYNC.DEFER_BLOCKING 0x0 ;  /* 0x0000000000007b1d */ /* 0x000fec0000010000 */
[----:B------:R-:W-:Y:S05]  /*0200*/  BRA.U !UP0, `(.L_x_1) ;  /* 0xfffffffd08c87547 */ /* 0x000fea000b83ffff */
.L_x_0:
[----:B------:R-:W-:Y:S05]  /*0210*/  @P1 EXIT ;  /* 0x000000000000194d */ /* 0x000fea0003800000 */
[----:B------:R-:W2:Y:S01]  /*0220*/  S2UR UR5, SR_CgaCtaId ;  /* 0x00000000000579c3 */ /* 0x000ea20000008800 */
[----:B------:R-:W-:-:S07]  /*0230*/  UMOV UR4, 0x400 ;  /* 0x0000040000047882 */ /* 0x000fce0000000000 */
[----:B0-----:R-:W0:Y:S01]  /*0240*/  LDC.64 R4, c[0x0][0x388] ;  /* 0x0000e200ff047b82 */ /* 0x001e220000000a00 */
[----:B--2---:R-:W-:Y:S01]  /*0250*/  ULEA UR4, UR5, UR4, 0x18 ;  /* 0x0000000405047291 */ /* 0x004fe2000f8ec0ff */
[----:B0-----:R-:W-:-:S08]  /*0260*/  IMAD.WIDE.U32 R4, R9, 0x8, R4 ;  /* 0x0000000809047825 */ /* 0x001fd000078e0004 */
[----:B-1----:R-:W0:Y:S04]  /*0270*/  LDS.64 R2, [UR4] ;  /* 0x00000004ff027984 */ /* 0x002e280008000a00 */
[----:B0-----:R-:W-:Y:S01]  /*0280*/  STG.E.64 desc[UR8][R4.64], R2 ;  /* 0x0000000204007986 */ /* 0x001fe2000c101b08 */
[----:B------:R-:W-:Y:S05]  /*0290*/  EXIT ;  /* 0x000000000000794d */ /* 0x000fea0003800000 */
.L_x_2:
[----:B------:R-:W-:-:S00]  /*02a0*/  BRA `(.L_x_2) ;  /* 0xfffffffc00fc7947 */ /* 0x000fc0000383ffff */
[----:B------:R-:W-:-:S00]  /*02b0*/  NOP ;  /* 0x0000000000007918 */ /* 0x000fc00000000000 */
        /* <DEDUP_REMOVED lines=12> */
.L_x_3:


//--------------------- .nv.shared._Z13sum_reductionIdEvPT_S1_ --------------------------
	.section	.nv.shared._Z13sum_reductionIdEvPT_S1_,"aw",@nobits
	.sectionflags	@""
	.align	8
.nv.shared._Z13sum_reductionIdEvPT_S1_:
	.zero		3072


//--------------------- .nv.shared.reserved.0     --------------------------
	.section	.nv.shared.reserved.0,"aw",@nobits
	.weak		__nv_reservedSMEM_offset_0_alias
	.size		__nv_reservedSMEM_offset_0_alias, 0, 64
	.other		__nv_reservedSMEM_offset_0_alias,@"STO_CUDA_RESERVED_SHARED STV_DEFAULT"
__nv_reservedSMEM_offset_0_alias:
	.zero		0
	.zero		64


//--------------------- .nv.constant0._Z13sum_reductionIdEvPT_S1_ --------------------------
	.section	.nv.constant0._Z13sum_reductionIdEvPT_S1_,"a",@progbits
	.sectionflags	@""
	.align	4
.nv.constant0._Z13sum_reductionIdEvPT_S1_:
	.zero		912


//--------------------- SYMBOLS --------------------------

	.type		.nv.reservedSmem.offset0,@object
	.size		.nv.reservedSmem.offset0,0x4
	.type		.nv.reservedSmem.cap,@object
	.size		.nv.reservedSmem.cap,0x4
